	.headerflags	@"EF_CUDA_TEXMODE_UNIFIED EF_CUDA_64BIT_ADDRESS EF_CUDA_ACCELERATORS EF_CUDA_SM90 EF_CUDA_VIRTUAL_SM(EF_CUDA_SM90)"
	.elftype	@"ET_EXEC"


//--------------------- .nv.info                  --------------------------
	.section	.nv.info,"",@"SHT_CUDA_INFO"
	.align	4


	//----- nvinfo : EIATTR_REGCOUNT
	.align		4
        /*0000*/ 	.byte	0x04, 0x2f
        /*0002*/ 	.short	(.L_3 - .L_2)
	.align		4
.L_2:
        /*0004*/ 	.word	index@(triton_poi_fused__native_batch_norm_legit_no_training_relu_3)
        /*0008*/ 	.word	0x00000010


	//----- nvinfo : EIATTR_MIN_STACK_SIZE
	.align		4
.L_3:
        /*000c*/ 	.byte	0x04, 0x12
        /*000e*/ 	.short	(.L_5 - .L_4)
	.align		4
.L_4:
        /*0010*/ 	.word	index@(triton_poi_fused__native_batch_norm_legit_no_training_relu_3)
        /*0014*/ 	.word	0x00000000


	//----- nvinfo : EIATTR_FRAME_SIZE
	.align		4
.L_5:
        /*0018*/ 	.byte	0x04, 0x11
        /*001a*/ 	.short	(.L_7 - .L_6)
	.align		4
.L_6:
        /*001c*/ 	.word	index@(triton_poi_fused__native_batch_norm_legit_no_training_relu_3)
        /*0020*/ 	.word	0x00000000


	//----- nvinfo : EIATTR_MIN_STACK_SIZE
	.align		4
.L_7:
        /*0024*/ 	.byte	0x04, 0x12
        /*0026*/ 	.short	(.L_9 - .L_8)
	.align		4
.L_8:
        /*0028*/ 	.word	index@(triton_poi_fused__native_batch_norm_legit_no_training_relu_3)
        /*002c*/ 	.word	0x00000000
.L_9:


//--------------------- .nv.info.triton_poi_fused__native_batch_norm_legit_no_training_relu_3 --------------------------
	.section	.nv.info.triton_poi_fused__native_batch_norm_legit_no_training_relu_3,"",@"SHT_CUDA_INFO"
	.sectionflags	@""
	.align	4


	//----- nvinfo : EIATTR_CUDA_API_VERSION
	.align		4
        /*0000*/ 	.byte	0x04, 0x37
        /*0002*/ 	.short	(.L_11 - .L_10)
.L_10:
        /*0004*/ 	.word	0x0000007c


	//----- nvinfo : EIATTR_KPARAM_INFO
	.align		4
.L_11:
        /*0008*/ 	.byte	0x04, 0x17
        /*000a*/ 	.short	(.L_13 - .L_12)
.L_12:
        /*000c*/ 	.word	0x00000000
        /*0010*/ 	.short	0x0006
        /*0012*/ 	.short	0x0030
        /*0014*/ 	.byte	0x00, 0xf0, 0x11, 0x00


	//----- nvinfo : EIATTR_KPARAM_INFO
	.align		4
.L_13:
        /*0018*/ 	.byte	0x04, 0x17
        /*001a*/ 	.short	(.L_15 - .L_14)
.L_14:
        /*001c*/ 	.word	0x00000000
        /*0020*/ 	.short	0x0005
        /*0022*/ 	.short	0x0028
        /*0024*/ 	.byte	0x00, 0xf4, 0x21, 0x00


	//----- nvinfo : EIATTR_KPARAM_INFO
	.align		4
.L_15:
        /*0028*/ 	.byte	0x04, 0x17
        /*002a*/ 	.short	(.L_17 - .L_16)
.L_16:
        /*002c*/ 	.word	0x00000000
        /*0030*/ 	.short	0x0004
        /*0032*/ 	.short	0x0020
        /*0034*/ 	.byte	0x00, 0xf4, 0x21, 0x00


	//----- nvinfo : EIATTR_KPARAM_INFO
	.align		4
.L_17:
        /*0038*/ 	.byte	0x04, 0x17
        /*003a*/ 	.short	(.L_19 - .L_18)
.L_18:
        /*003c*/ 	.word	0x00000000
        /*0040*/ 	.short	0x0003
        /*0042*/ 	.short	0x0018
        /*0044*/ 	.byte	0x00, 0xf4, 0x21, 0x00


	//----- nvinfo : EIATTR_KPARAM_INFO
	.align		4
.L_19:
        /*0048*/ 	.byte	0x04, 0x17
        /*004a*/ 	.short	(.L_21 - .L_20)
.L_20:
        /*004c*/ 	.word	0x00000000
        /*0050*/ 	.short	0x0002
        /*0052*/ 	.short	0x0010
        /*0054*/ 	.byte	0x00, 0xf4, 0x21, 0x00


	//----- nvinfo : EIATTR_KPARAM_INFO
	.align		4
.L_21:
        /*0058*/ 	.byte	0x04, 0x17
        /*005a*/ 	.short	(.L_23 - .L_22)
.L_22:
        /*005c*/ 	.word	0x00000000
        /*0060*/ 	.short	0x0001
        /*0062*/ 	.short	0x0008
        /*0064*/ 	.byte	0x00, 0xf4, 0x21, 0x00


	//----- nvinfo : EIATTR_KPARAM_INFO
	.align		4
.L_23:
        /*0068*/ 	.byte	0x04, 0x17
        /*006a*/ 	.short	(.L_25 - .L_24)
.L_24:
        /*006c*/ 	.word	0x00000000
        /*0070*/ 	.short	0x0000
        /*0072*/ 	.short	0x0000
        /*0074*/ 	.byte	0x00, 0xf4, 0x21, 0x00


	//----- nvinfo : EIATTR_SPARSE_MMA_MASK
	.align		4
.L_25:
        /*0078*/ 	.byte	0x03, 0x50
        /*007a*/ 	.short	0x0000


	//----- nvinfo : EIATTR_MAXREG_COUNT
	.align		4
        /*007c*/ 	.byte	0x03, 0x1b
        /*007e*/ 	.short	0x00ff


	//----- nvinfo : EIATTR_EXIT_INSTR_OFFSETS
	.align		4
        /*0080*/ 	.byte	0x04, 0x1c
        /*0082*/ 	.short	(.L_27 - .L_26)


	//   ....[0]....
.L_26:
        /*0084*/ 	.word	0x000002d0


	//----- nvinfo : EIATTR_REQNTID
	.align		4
.L_27:
        /*0088*/ 	.byte	0x04, 0x10
        /*008a*/ 	.short	(.L_29 - .L_28)
.L_28:
        /*008c*/ 	.word	0x00000080
        /*0090*/ 	.word	0x00000001
        /*0094*/ 	.word	0x00000001


	//----- nvinfo : EIATTR_CBANK_PARAM_SIZE
	.align		4
.L_29:
        /*0098*/ 	.byte	0x03, 0x19
        /*009a*/ 	.short	0x0034


	//----- nvinfo : EIATTR_PARAM_CBANK
	.align		4
        /*009c*/ 	.byte	0x04, 0x0a
        /*009e*/ 	.short	(.L_31 - .L_30)
	.align		4
.L_30:
        /*00a0*/ 	.word	index@(.nv.constant0.triton_poi_fused__native_batch_norm_legit_no_training_relu_3)
        /*00a4*/ 	.short	0x0210
        /*00a6*/ 	.short	0x0034


	//----- nvinfo : EIATTR_SW_WAR
	.align		4
.L_31:
        /*00a8*/ 	.byte	0x04, 0x36
        /*00aa*/ 	.short	(.L_33 - .L_32)
.L_32:
        /*00ac*/ 	.word	0x00000008
.L_33:


//--------------------- .nv.callgraph             --------------------------
	.section	.nv.callgraph,"",@"SHT_CUDA_CALLGRAPH"
	.align	4
	.sectionentsize	8
	.align		4
        /*0000*/ 	.word	0x00000000
	.align		4
        /*0004*/ 	.word	0xffffffff
	.align		4
        /*0008*/ 	.word	0x00000000
	.align		4
        /*000c*/ 	.word	0xfffffffe
	.align		4
        /*0010*/ 	.word	0x00000000
	.align		4
        /*0014*/ 	.word	0xfffffffd
	.align		4
        /*0018*/ 	.word	0x00000000
	.align		4
        /*001c*/ 	.word	0xfffffffc


//--------------------- .nv.constant4             --------------------------
	.section	.nv.constant4,"a",@progbits
	.align	8
	.align		8
.nv.constant4:
        /*0000*/ 	.dword	_$_str
	.align		8
        /*0008*/ 	.dword	_$_str_$_2


//--------------------- .text.triton_poi_fused__native_batch_norm_legit_no_training_relu_3 --------------------------
	.section	.text.triton_poi_fused__native_batch_norm_legit_no_training_relu_3,"ax",@progbits
	.align	128
        .global         triton_poi_fused__native_batch_norm_legit_no_training_relu_3
        .type           triton_poi_fused__native_batch_norm_legit_no_training_relu_3,@function
        .size           triton_poi_fused__native_batch_norm_legit_no_training_relu_3,(.L_x_1 - triton_poi_fused__native_batch_norm_legit_no_training_relu_3)
        .other          triton_poi_fused__native_batch_norm_legit_no_training_relu_3,@"STO_CUDA_ENTRY STV_DEFAULT"
triton_poi_fused__native_batch_norm_legit_no_training_relu_3:
.text.triton_poi_fused__native_batch_norm_legit_no_training_relu_3:
[----:B------:R-:W-:Y:S01]  /*0000*/  LDC R1, c[0x0][0x28] ;  /* 0x00000a00ff017b82 */ /* 0x000fe20000000800 */
[----:B------:R-:W1:Y:S07]  /*0010*/  S2R R0, SR_TID.X ;  /* 0x0000000000007919 */ /* 0x000e6e0000002100 */
[----:B------:R-:W2:Y:S01]  /*0020*/  LDC.64 R6, c[0x0][0x220] ;  /* 0x00008800ff067b82 */ /* 0x000ea20000000a00 */
[----:B------:R-:W-:Y:S01]  /*0030*/  ULDC.64 UR4, c[0x0][0x208] ;  /* 0x0000820000047ab9 */ /* 0x000fe20000000a00 */
[----:B------:R-:W3:Y:S06]  /*0040*/  S2R R3, SR_CTAID.X ;  /* 0x0000000000037919 */ /* 0x000eec0000002500 */
[----:B------:R-:W4:Y:S08]  /*0050*/  LDC.64 R4, c[0x0][0x218] ;  /* 0x00008600ff047b82 */ /* 0x000f300000000a00 */
[----:B------:R-:W5:Y:S08]  /*0060*/  LDC.64 R8, c[0x0][0x228] ;  /* 0x00008a00ff087b82 */ /* 0x000f700000000a00 */
[----:B------:R-:W5:Y:S01]  /*0070*/  LDC.64 R10, c[0x0][0x230] ;  /* 0x00008c00ff0a7b82 */ /* 0x000f620000000a00 */
[----:B-1----:R-:W-:-:S02]  /*0080*/  LOP3.LUT R0, R0, 0x7f, RZ, 0xc0, !PT ;  /* 0x0000007f00007812 */ /* 0x002fc400078ec0ff */
[----:B---3--:R-:W-:Y:S02]  /*0090*/  SHF.R.S32.HI R2, RZ, 0x18, R3 ;  /* 0x00000018ff027819 */ /* 0x008fe40000011403 */
[----:B------:R-:W-:Y:S02]  /*00a0*/  LEA R0, R3, R0, 0x7 ;  /* 0x0000000003007211 */ /* 0x000fe400078e38ff */
[----:B------:R-:W-:-:S04]  /*00b0*/  SGXT R3, R2, 0x1 ;  /* 0x000000010203781a */ /* 0x000fc80000000200 */
[----:B------:R-:W-:-:S04]  /*00c0*/  LEA.HI R3, R3, R0, RZ, 0x3 ;  /* 0x0000000003037211 */ /* 0x000fc800078f18ff */
[----:B------:R-:W-:-:S04]  /*00d0*/  LOP3.LUT R3, R3, 0xfffffff8, RZ, 0xc0, !PT ;  /* 0xfffffff803037812 */ /* 0x000fc800078ec0ff */
[----:B------:R-:W-:Y:S02]  /*00e0*/  IADD3 R13, R0, -R3, RZ ;  /* 0x80000003000d7210 */ /* 0x000fe40007ffe0ff */
[----:B------:R-:W1:Y:S03]  /*00f0*/  LDC.64 R2, c[0x0][0x210] ;  /* 0x00008400ff027b82 */ /* 0x000e660000000a00 */
[----:B--2---:R-:W-:-:S06]  /*0100*/  IMAD.WIDE R6, R13, 0x4, R6 ;  /* 0x000000040d067825 */ /* 0x004fcc00078e0206 */
[----:B------:R-:W2:Y:S01]  /*0110*/  LDG.E.EL R6, desc[UR4][R6.64] ;  /* 0x0000000406067981 */ /* 0x000ea2000c2e1900 */
[----:B----4-:R-:W-:-:S04]  /*0120*/  IMAD.WIDE R4, R13, 0x4, R4 ;  /* 0x000000040d047825 */ /* 0x010fc800078e0204 */
[C---:B-----5:R-:W-:Y:S02]  /*0130*/  IMAD.WIDE R8, R13.reuse, 0x4, R8 ;  /* 0x000000040d087825 */ /* 0x060fe400078e0208 */
[----:B------:R3:W4:Y:S02]  /*0140*/  LDG.E.EL R5, desc[UR4][R4.64] ;  /* 0x0000000404057981 */ /* 0x000724000c2e1900 */
[----:B0-----:R-:W-:Y:S02]  /*0150*/  IMAD.WIDE R10, R13, 0x4, R10 ;  /* 0x000000040d0a7825 */ /* 0x001fe400078e020a */
[----:B------:R-:W5:Y:S02]  /*0160*/  LDG.E.EL R8, desc[UR4][R8.64] ;  /* 0x0000000408087981 */ /* 0x000f64000c2e1900 */
[C---:B-1----:R-:W-:Y:S02]  /*0170*/  IMAD.WIDE R2, R0.reuse, 0x4, R2 ;  /* 0x0000000400027825 */ /* 0x042fe400078e0202 */
[----:B------:R-:W5:Y:S04]  /*0180*/  LDG.E.EL R11, desc[UR4][R10.64] ;  /* 0x000000040a0b7981 */ /* 0x000f68000c2e1900 */
[----:B------:R0:W4:Y:S01]  /*0190*/  LDG.E R12, desc[UR4][R2.64] ;  /* 0x00000004020c7981 */ /* 0x000122000c1e1900 */
[----:B---3--:R-:W-:Y:S01]  /*01a0*/  HFMA2.MMA R4, -RZ, RZ, 1.625, 0 ;  /* 0x3e800000ff047435 */ /* 0x008fe200000001ff */
[----:B0-----:R-:W0:Y:S02]  /*01b0*/  LDC.64 R2, c[0x0][0x238] ;  /* 0x00008e00ff027b82 */ /* 0x001e240000000a00 */
[----:B0-----:R-:W-:-:S04]  /*01c0*/  IMAD.WIDE R2, R0, 0x4, R2 ;  /* 0x0000000400027825 */ /* 0x001fc800078e0202 */
[----:B--2---:R-:W-:-:S04]  /*01d0*/  FADD R6, R6, 9.9999997473787516356e-06 ;  /* 0x3727c5ac06067421 */ /* 0x004fc80000000000 */
[----:B------:R-:W0:Y:S02]  /*01e0*/  MUFU.SQRT R7, R6 ;  /* 0x0000000600077308 */ /* 0x000e240000002000 */
[C---:B0-----:R-:W-:Y:S02]  /*01f0*/  FSETP.GT.AND P0, PT, R7.reuse, 8.50705917302346158658e+37, PT ;  /* 0x7e8000000700780b */ /* 0x041fe40003f04000 */
[----:B------:R-:W-:-:S11]  /*0200*/  FSETP.GEU.AND P1, PT, R7, 1.175494350822287508e-38, PT ;  /* 0x008000000700780b */ /* 0x000fd60003f2e000 */
[----:B------:R-:W-:-:S04]  /*0210*/  @P0 FMUL R7, R7, 0.25 ;  /* 0x3e80000007070820 */ /* 0x000fc80000400000 */
[----:B------:R-:W-:-:S06]  /*0220*/  @!P1 FMUL R7, R7, 16777216 ;  /* 0x4b80000007079820 */ /* 0x000fcc0000400000 */
[----:B------:R-:W0:Y:S01]  /*0230*/  MUFU.RCP R7, R7 ;  /* 0x0000000700077308 */ /* 0x000e220000001000 */
[----:B------:R-:W-:Y:S01]  /*0240*/  FSEL R4, R4, 1, P0 ;  /* 0x3f80000004047808 */ /* 0x000fe20000000000 */
[----:B----4-:R-:W-:-:S04]  /*0250*/  FADD R5, R12, -R5 ;  /* 0x800000050c057221 */ /* 0x010fc80000000000 */
[----:B------:R-:W-:-:S04]  /*0260*/  @!P1 FMUL R4, R4, 16777216 ;  /* 0x4b80000004049820 */ /* 0x000fc80000400000 */
[----:B0-----:R-:W-:-:S04]  /*0270*/  FMUL R4, R7, R4 ;  /* 0x0000000407047220 */ /* 0x001fc80000400000 */
[----:B------:R-:W-:-:S04]  /*0280*/  FMUL R4, R5, R4 ;  /* 0x0000000405047220 */ /* 0x000fc80000400000 */
[----:B-----5:R-:W-:-:S05]  /*0290*/  FFMA R4, R8, R4, R11 ;  /* 0x0000000408047223 */ /* 0x020fca000000000b */
[----:B------:R-:W-:-:S04]  /*02a0*/  FSETP.GEU.AND P0, PT, R4, RZ, PT ;  /* 0x000000ff0400720b */ /* 0x000fc80003f0e000 */
[----:B------:R-:W-:-:S05]  /*02b0*/  FSEL R5, R4, RZ, P0 ;  /* 0x000000ff04057208 */ /* 0x000fca0000000000 */
[----:B------:R-:W-:Y:S01]  /*02c0*/  STG.E desc[UR4][R2.64], R5 ;  /* 0x0000000502007986 */ /* 0x000fe2000c101904 */
[----:B------:R-:W-:Y:S05]  /*02d0*/  EXIT ;  /* 0x000000000000794d */ /* 0x000fea0003800000 */
.L_x_0:
[----:B------:R-:W-:-:S00]  /*02e0*/  BRA `(.L_x_0) ;  /* 0xfffffffc00fc7947 */ /* 0x000fc0000383ffff */
[----:B------:R-:W-:-:S00]  /*02f0*/  NOP ;  /* 0x0000000000007918 */ /* 0x000fc00000000000 */
        /* <DEDUP_REMOVED lines=8> */
.L_x_1:


//--------------------- .nv.global.init           --------------------------
	.section	.nv.global.init,"aw",@progbits
.nv.global.init:
	.type		_$_str,@object
	.size		_$_str,(_$_str_$_2 - _$_str)
_$_str:
        /*0000*/ 	.byte	0x5f, 0x5f, 0x43, 0x55, 0x44, 0x41, 0x5f, 0x46, 0x54, 0x5a, 0x00
	.type		_$_str_$_2,@object
	.size		_$_str_$_2,(.L_1 - _$_str_$_2)
_$_str_$_2:
        /*000b*/ 	.byte	0x5f, 0x5f, 0x43, 0x55, 0x44, 0x41, 0x5f, 0x50, 0x52, 0x45, 0x43, 0x5f, 0x53, 0x51, 0x52, 0x54
        /*001b*/ 	.byte	0x00
.L_1:


//--------------------- .nv.constant0.triton_poi_fused__native_batch_norm_legit_no_training_relu_3 --------------------------
	.section	.nv.constant0.triton_poi_fused__native_batch_norm_legit_no_training_relu_3,"a",@progbits
	.sectionflags	@""
	.align	4
.nv.constant0.triton_poi_fused__native_batch_norm_legit_no_training_relu_3:
	.zero		580
